//
// Generated by NVIDIA NVVM Compiler
//
// Compiler Build ID: CL-36424714
// Cuda compilation tools, release 13.0, V13.0.88
// Based on NVVM 20.0.0
//

.version 9.0
.target sm_100
.address_size 64

	// .globl	_Z7CudaRuniiPiPf
.global .align 4 .b8 precalc_xorwow_matrix[102400];
.global .align 4 .b8 precalc_xorwow_offset_matrix[102400];
.global .align 4 .b8 mrg32k3aM1[2304];
.global .align 4 .b8 mrg32k3aM2[2304];
.global .align 4 .b8 mrg32k3aM1SubSeq[2016];
.global .align 4 .b8 mrg32k3aM2SubSeq[2016];
.global .align 4 .b8 mrg32k3aM1Seq[2304];
.global .align 4 .b8 mrg32k3aM2Seq[2304];
.const .align 8 .b8 __cr_lgamma_table[72];

.visible .entry _Z7CudaRuniiPiPf(
	.param .u32 _Z7CudaRuniiPiPf_param_0,
	.param .u32 _Z7CudaRuniiPiPf_param_1,
	.param .u64 .ptr .align 1 _Z7CudaRuniiPiPf_param_2,
	.param .u64 .ptr .align 1 _Z7CudaRuniiPiPf_param_3
)
{
	.reg .pred 	%p<8>;
	.reg .b32 	%r<188>;
	.reg .b32 	%f<37>;
	.reg .b64 	%rd<17>;

	ld.param.u32 	%r66, [_Z7CudaRuniiPiPf_param_0];
	ld.param.u32 	%r67, [_Z7CudaRuniiPiPf_param_1];
	ld.param.u64 	%rd8, [_Z7CudaRuniiPiPf_param_2];
	ld.param.u64 	%rd6, [_Z7CudaRuniiPiPf_param_3];
	cvta.to.global.u64 	%rd1, %rd8;
	// begin inline asm
	mov.u64 	%rd7, %clock64;
	// end inline asm
	min.s32 	%r68, %r66, %r67;
	setp.lt.s32 	%p1, %r68, 1;
	@%p1 bra 	$L__BB0_12;
	and.b32  	%r1, %r67, 3;
	and.b32  	%r2, %r67, 2147483644;
	and.b32  	%r3, %r67, 1;
	neg.s32 	%r4, %r2;
	add.s64 	%rd3, %rd1, 8;
	mov.b32 	%r171, 1476011280;
	mov.b32 	%r187, -589760388;
	mov.b32 	%r186, -123459836;
	mov.b32 	%r185, 1111207954;
	mov.b32 	%r184, 1593684748;
	mov.b32 	%r166, 832094735;
	mov.b32 	%r145, 0;
$L__BB0_2:
	setp.lt.u32 	%p2, %r67, 4;
	mov.b32 	%r175, 0;
	@%p2 bra 	$L__BB0_6;
	add.s32 	%r152, %r166, 724874;
	mov.u64 	%rd16, %rd3;
	mov.u32 	%r153, %r4;
$L__BB0_4:
	.pragma "nounroll";
	mov.u32 	%r183, %r171;
	shr.u32 	%r78, %r184, 2;
	xor.b32  	%r79, %r78, %r184;
	shl.b32 	%r80, %r183, 4;
	shl.b32 	%r81, %r79, 1;
	xor.b32  	%r82, %r80, %r81;
	xor.b32  	%r83, %r82, %r183;
	xor.b32  	%r161, %r83, %r79;
	add.s32 	%r84, %r152, %r161;
	add.s32 	%r85, %r84, -362437;
	cvt.rn.f32.u32 	%f1, %r85;
	fma.rn.f32 	%f2, %f1, 0f2F800000, 0f2F000000;
	mul.f32 	%f3, %f2, 0f424C0000;
	cvt.rpi.f32.f32 	%f4, %f3;
	add.f32 	%f5, %f4, 0fBF800000;
	cvt.rzi.s32.f32 	%r86, %f5;
	st.global.u32 	[%rd16+-8], %r86;
	shr.u32 	%r87, %r185, 2;
	xor.b32  	%r88, %r87, %r185;
	shl.b32 	%r89, %r161, 4;
	shl.b32 	%r90, %r88, 1;
	xor.b32  	%r91, %r89, %r90;
	xor.b32  	%r92, %r91, %r161;
	xor.b32  	%r162, %r92, %r88;
	add.s32 	%r93, %r152, %r162;
	cvt.rn.f32.u32 	%f6, %r93;
	fma.rn.f32 	%f7, %f6, 0f2F800000, 0f2F000000;
	mul.f32 	%f8, %f7, 0f424C0000;
	cvt.rpi.f32.f32 	%f9, %f8;
	add.f32 	%f10, %f9, 0fBF800000;
	cvt.rzi.s32.f32 	%r94, %f10;
	st.global.u32 	[%rd16+-4], %r94;
	shr.u32 	%r95, %r186, 2;
	xor.b32  	%r96, %r95, %r186;
	shl.b32 	%r97, %r162, 4;
	shl.b32 	%r98, %r96, 1;
	xor.b32  	%r99, %r97, %r98;
	xor.b32  	%r100, %r99, %r162;
	xor.b32  	%r163, %r100, %r96;
	add.s32 	%r101, %r152, %r163;
	add.s32 	%r102, %r101, 362437;
	cvt.rn.f32.u32 	%f11, %r102;
	fma.rn.f32 	%f12, %f11, 0f2F800000, 0f2F000000;
	mul.f32 	%f13, %f12, 0f424C0000;
	cvt.rpi.f32.f32 	%f14, %f13;
	add.f32 	%f15, %f14, 0fBF800000;
	cvt.rzi.s32.f32 	%r103, %f15;
	st.global.u32 	[%rd16], %r103;
	shr.u32 	%r104, %r187, 2;
	xor.b32  	%r105, %r104, %r187;
	shl.b32 	%r106, %r163, 4;
	shl.b32 	%r107, %r105, 1;
	xor.b32  	%r108, %r106, %r107;
	xor.b32  	%r109, %r108, %r163;
	xor.b32  	%r171, %r109, %r105;
	add.s32 	%r110, %r152, %r171;
	add.s32 	%r111, %r110, 724874;
	cvt.rn.f32.u32 	%f16, %r111;
	fma.rn.f32 	%f17, %f16, 0f2F800000, 0f2F000000;
	mul.f32 	%f18, %f17, 0f424C0000;
	cvt.rpi.f32.f32 	%f19, %f18;
	add.f32 	%f20, %f19, 0fBF800000;
	cvt.rzi.s32.f32 	%r112, %f20;
	st.global.u32 	[%rd16+4], %r112;
	add.s32 	%r153, %r153, 4;
	add.s32 	%r152, %r152, 1449748;
	add.s64 	%rd16, %rd16, 16;
	setp.ne.s32 	%p3, %r153, 0;
	mov.u32 	%r185, %r161;
	mov.u32 	%r186, %r162;
	mov.u32 	%r187, %r163;
	mov.u32 	%r184, %r183;
	@%p3 bra 	$L__BB0_4;
	add.s32 	%r166, %r152, -724874;
	add.s32 	%r182, %r152, -1087311;
	mov.u32 	%r175, %r2;
	mov.u32 	%r184, %r183;
	mov.u32 	%r185, %r161;
	mov.u32 	%r186, %r162;
	mov.u32 	%r187, %r163;
$L__BB0_6:
	mov.u32 	%r39, %r187;
	mov.u32 	%r38, %r186;
	mov.u32 	%r178, %r185;
	mov.u32 	%r177, %r184;
	setp.eq.s32 	%p4, %r1, 0;
	mov.u32 	%r184, %r161;
	mov.u32 	%r185, %r162;
	mov.u32 	%r186, %r163;
	mov.u32 	%r187, %r171;
	@%p4 bra 	$L__BB0_11;
	setp.eq.s32 	%p5, %r1, 1;
	mov.u32 	%r179, %r38;
	mov.u32 	%r186, %r39;
	mov.u32 	%r187, %r171;
	@%p5 bra 	$L__BB0_9;
	shr.u32 	%r114, %r177, 2;
	xor.b32  	%r115, %r114, %r177;
	shl.b32 	%r116, %r171, 4;
	shl.b32 	%r117, %r115, 1;
	xor.b32  	%r118, %r116, %r117;
	xor.b32  	%r119, %r118, %r171;
	xor.b32  	%r186, %r119, %r115;
	add.s32 	%r182, %r166, 362437;
	add.s32 	%r120, %r186, %r182;
	cvt.rn.f32.u32 	%f21, %r120;
	fma.rn.f32 	%f22, %f21, 0f2F800000, 0f2F000000;
	mul.f32 	%f23, %f22, 0f424C0000;
	cvt.rpi.f32.f32 	%f24, %f23;
	add.f32 	%f25, %f24, 0fBF800000;
	cvt.rzi.s32.f32 	%r121, %f25;
	mul.wide.u32 	%rd9, %r175, 4;
	add.s64 	%rd10, %rd1, %rd9;
	st.global.u32 	[%rd10], %r121;
	shr.u32 	%r122, %r178, 2;
	xor.b32  	%r123, %r122, %r178;
	shl.b32 	%r124, %r186, 4;
	shl.b32 	%r125, %r123, 1;
	xor.b32  	%r126, %r124, %r125;
	xor.b32  	%r127, %r126, %r186;
	xor.b32  	%r187, %r127, %r123;
	add.s32 	%r166, %r166, 724874;
	add.s32 	%r128, %r187, %r166;
	cvt.rn.f32.u32 	%f26, %r128;
	fma.rn.f32 	%f27, %f26, 0f2F800000, 0f2F000000;
	mul.f32 	%f28, %f27, 0f424C0000;
	cvt.rpi.f32.f32 	%f29, %f28;
	add.f32 	%f30, %f29, 0fBF800000;
	cvt.rzi.s32.f32 	%r129, %f30;
	st.global.u32 	[%rd10+4], %r129;
	add.s32 	%r175, %r175, 2;
	mov.u32 	%r177, %r38;
	mov.u32 	%r178, %r39;
	mov.u32 	%r179, %r171;
$L__BB0_9:
	setp.eq.s32 	%p6, %r3, 0;
	mov.u32 	%r183, %r38;
	mov.u32 	%r184, %r39;
	mov.u32 	%r185, %r171;
	@%p6 bra 	$L__BB0_11;
	shr.u32 	%r130, %r177, 2;
	xor.b32  	%r131, %r130, %r177;
	shl.b32 	%r132, %r187, 4;
	shl.b32 	%r133, %r131, 1;
	xor.b32  	%r134, %r132, %r133;
	xor.b32  	%r135, %r134, %r187;
	xor.b32  	%r56, %r135, %r131;
	add.s32 	%r136, %r166, %r56;
	add.s32 	%r137, %r136, 362437;
	cvt.rn.f32.u32 	%f31, %r137;
	fma.rn.f32 	%f32, %f31, 0f2F800000, 0f2F000000;
	mul.f32 	%f33, %f32, 0f424C0000;
	cvt.rpi.f32.f32 	%f34, %f33;
	add.f32 	%f35, %f34, 0fBF800000;
	cvt.rzi.s32.f32 	%r138, %f35;
	mul.wide.u32 	%rd11, %r175, 4;
	add.s64 	%rd12, %rd1, %rd11;
	st.global.u32 	[%rd12], %r138;
	mov.u32 	%r182, %r166;
	mov.u32 	%r183, %r178;
	mov.u32 	%r184, %r179;
	mov.u32 	%r185, %r186;
	mov.u32 	%r186, %r187;
	mov.u32 	%r187, %r56;
$L__BB0_11:
	shr.u32 	%r139, %r183, 2;
	xor.b32  	%r140, %r139, %r183;
	shl.b32 	%r141, %r187, 4;
	shl.b32 	%r142, %r140, 1;
	xor.b32  	%r143, %r141, %r142;
	xor.b32  	%r144, %r143, %r187;
	xor.b32  	%r171, %r144, %r140;
	add.s32 	%r166, %r182, 724874;
	add.s32 	%r145, %r145, 1;
	setp.ne.s32 	%p7, %r145, %r66;
	@%p7 bra 	$L__BB0_2;
$L__BB0_12:
	cvta.to.global.u64 	%rd14, %rd6;
	// begin inline asm
	mov.u64 	%rd13, %clock64;
	// end inline asm
	sub.s64 	%rd15, %rd13, %rd7;
	cvt.rn.f32.s64 	%f36, %rd15;
	st.global.f32 	[%rd14], %f36;
	ret;

}


// ===== COMPILED SASS (sm_100) =====

	.target	sm_100

	.elftype	@"ET_EXEC"


//--------------------- .note.nv.tkinfo           --------------------------
	.section	.note.nv.tkinfo,"",@"SHT_NOTE"
	.sectionflags	@"SHF_NOTE_NV_TKINFO"
	.tkinfo
        /*0018*/ 	.word	0x00000002
        /*0030*/ 	.string	""
        /*0030*/ 	.string	"ptxas"
        /*0030*/ 	.string	"Cuda compilation tools, release 13.0, V13.0.88"
        /*0030*/ 	.string	"Build cuda_13.0.r13.0/compiler.36424714_0"
        /*0030*/ 	.string	"-arch sm_100 -m 64 "



//--------------------- .note.nv.cuinfo           --------------------------
	.section	.note.nv.cuinfo,"",@"SHT_NOTE"
	.sectionflags	@"SHF_NOTE_NV_CUINFO"
        /*0018*/ 	.short	0x0002
        /*001a*/ 	.short	0x0064
        /*001c*/ 	.short	0x0082
	.zero		2


//--------------------- .nv.info                  --------------------------
	.section	.nv.info,"",@"SHT_CUDA_INFO"
	.align	4


	//----- nvinfo : EIATTR_REGCOUNT
	.align		4
        /*0000*/ 	.byte	0x04, 0x2f
        /*0002*/ 	.short	(.L_10 - .L_9)
	.align		4
.L_9:
        /*0004*/ 	.word	index@(_Z7CudaRuniiPiPf)
        /*0008*/ 	.word	0x00000012


	//----- nvinfo : EIATTR_FRAME_SIZE
	.align		4
.L_10:
        /*000c*/ 	.byte	0x04, 0x11
        /*000e*/ 	.short	(.L_12 - .L_11)
	.align		4
.L_11:
        /*0010*/ 	.word	index@(_Z7CudaRuniiPiPf)
        /*0014*/ 	.word	0x00000000


	//----- nvinfo : EIATTR_MIN_STACK_SIZE
	.align		4
.L_12:
        /*0018*/ 	.byte	0x04, 0x12
        /*001a*/ 	.short	(.L_14 - .L_13)
	.align		4
.L_13:
        /*001c*/ 	.word	index@(_Z7CudaRuniiPiPf)
        /*0020*/ 	.word	0x00000000
.L_14:


//--------------------- .nv.compat                --------------------------
	.section	.nv.compat,"",@"SHT_CUDA_COMPAT_INFO"
	.align	4
        /*0000*/ 	.byte	0x02, 0x09, 0x00, 0x00, 0x02, 0x02, 0x01, 0x00, 0x02, 0x05, 0x05, 0x00, 0x03, 0x07, 0x01, 0x01
        /*0010*/ 	.byte	0x02, 0x03, 0x00, 0x00, 0x02, 0x06, 0x01, 0x00, 0x04, 0x0b, 0x08, 0x00, 0x09, 0x00, 0x00, 0x00
        /*0020*/ 	.byte	0x00, 0x00, 0x00, 0x00


//--------------------- .nv.info._Z7CudaRuniiPiPf --------------------------
	.section	.nv.info._Z7CudaRuniiPiPf,"",@"SHT_CUDA_INFO"
	.sectionflags	@""
	.align	4


	//----- nvinfo : EIATTR_CUDA_API_VERSION
	.align		4
        /*0000*/ 	.byte	0x04, 0x37
        /*0002*/ 	.short	(.L_16 - .L_15)
.L_15:
        /*0004*/ 	.word	0x00000082


	//----- nvinfo : EIATTR_KPARAM_INFO
	.align		4
.L_16:
        /*0008*/ 	.byte	0x04, 0x17
        /*000a*/ 	.short	(.L_18 - .L_17)
.L_17:
        /*000c*/ 	.word	0x00000000
        /*0010*/ 	.short	0x0003
        /*0012*/ 	.short	0x0010
        /*0014*/ 	.byte	0x00, 0xf5, 0x21, 0x00


	//----- nvinfo : EIATTR_KPARAM_INFO
	.align		4
.L_18:
        /*0018*/ 	.byte	0x04, 0x17
        /*001a*/ 	.short	(.L_20 - .L_19)
.L_19:
        /*001c*/ 	.word	0x00000000
        /*0020*/ 	.short	0x0002
        /*0022*/ 	.short	0x0008
        /*0024*/ 	.byte	0x00, 0xf5, 0x21, 0x00


	//----- nvinfo : EIATTR_KPARAM_INFO
	.align		4
.L_20:
        /*0028*/ 	.byte	0x04, 0x17
        /*002a*/ 	.short	(.L_22 - .L_21)
.L_21:
        /*002c*/ 	.word	0x00000000
        /*0030*/ 	.short	0x0001
        /*0032*/ 	.short	0x0004
        /*0034*/ 	.byte	0x00, 0xf0, 0x11, 0x00


	//----- nvinfo : EIATTR_KPARAM_INFO
	.align		4
.L_22:
        /*0038*/ 	.byte	0x04, 0x17
        /*003a*/ 	.short	(.L_24 - .L_23)
.L_23:
        /*003c*/ 	.word	0x00000000
        /*0040*/ 	.short	0x0000
        /*0042*/ 	.short	0x0000
        /*0044*/ 	.byte	0x00, 0xf0, 0x11, 0x00


	//----- nvinfo : EIATTR_SPARSE_MMA_MASK
	.align		4
.L_24:
        /*0048*/ 	.byte	0x03, 0x50
        /*004a*/ 	.short	0x0000


	//----- nvinfo : EIATTR_MAXREG_COUNT
	.align		4
        /*004c*/ 	.byte	0x03, 0x1b
        /*004e*/ 	.short	0x00ff


	//----- nvinfo : EIATTR_MERCURY_ISA_VERSION
	.align		4
        /*0050*/ 	.byte	0x03, 0x5f
        /*0052*/ 	.short	0x0101


	//----- nvinfo : EIATTR_VRC_CTA_INIT_COUNT
	.align		4
        /*0054*/ 	.byte	0x02, 0x4a
	.zero		1
	.zero		1


	//----- nvinfo : EIATTR_EXIT_INSTR_OFFSETS
	.align		4
        /*0058*/ 	.byte	0x04, 0x1c
        /*005a*/ 	.short	(.L_26 - .L_25)


	//   ....[0]....
.L_25:
        /*005c*/ 	.word	0x00000cd0


	//----- nvinfo : EIATTR_CBANK_PARAM_SIZE
	.align		4
.L_26:
        /*0060*/ 	.byte	0x03, 0x19
        /*0062*/ 	.short	0x0018


	//----- nvinfo : EIATTR_PARAM_CBANK
	.align		4
        /*0064*/ 	.byte	0x04, 0x0a
        /*0066*/ 	.short	(.L_28 - .L_27)
	.align		4
.L_27:
        /*0068*/ 	.word	index@(.nv.constant0._Z7CudaRuniiPiPf)
        /*006c*/ 	.short	0x0380
        /*006e*/ 	.short	0x0018


	//----- nvinfo : EIATTR_SW_WAR
	.align		4
.L_28:
        /*0070*/ 	.byte	0x04, 0x36
        /*0072*/ 	.short	(.L_30 - .L_29)
.L_29:
        /*0074*/ 	.word	0x00000008
.L_30:


//--------------------- .nv.callgraph             --------------------------
	.section	.nv.callgraph,"",@"SHT_CUDA_CALLGRAPH"
	.align	4
	.sectionentsize	8
	.align		4
        /*0000*/ 	.word	0x00000000
	.align		4
        /*0004*/ 	.word	0xffffffff
	.align		4
        /*0008*/ 	.word	0x00000000
	.align		4
        /*000c*/ 	.word	0xfffffffe
	.align		4
        /*0010*/ 	.word	0x00000000
	.align		4
        /*0014*/ 	.word	0xfffffffd
	.align		4
        /*0018*/ 	.word	0x00000000
	.align		4
        /*001c*/ 	.word	0xfffffffc


//--------------------- .nv.constant4             --------------------------
	.section	.nv.constant4,"a",@progbits
	.align	8
	.align		8
.nv.constant4:
        /*0000*/ 	.dword	precalc_xorwow_matrix
	.align		8
        /*0008*/ 	.dword	precalc_xorwow_offset_matrix
	.align		8
        /*0010*/ 	.dword	mrg32k3aM1
	.align		8
        /*0018*/ 	.dword	mrg32k3aM2
	.align		8
        /*0020*/ 	.dword	mrg32k3aM1SubSeq
	.align		8
        /*0028*/ 	.dword	mrg32k3aM2SubSeq
	.align		8
        /*0030*/ 	.dword	mrg32k3aM1Seq
	.align		8
        /*0038*/ 	.dword	mrg32k3aM2Seq


//--------------------- .nv.constant3             --------------------------
	.section	.nv.constant3,"a",@progbits
	.align	8
.nv.constant3:
	.type		__cr_lgamma_table,@object
	.size		__cr_lgamma_table,(.L_8 - __cr_lgamma_table)
__cr_lgamma_table:
        /*0000*/ 	.byte	0x00, 0x00, 0x00, 0x00, 0x00, 0x00, 0x00, 0x00, 0x00, 0x00, 0x00, 0x00, 0x00, 0x00, 0x00, 0x00
        /*0010*/ 	.byte	0xef, 0x39, 0xfa, 0xfe, 0x42, 0x2e, 0xe6, 0x3f, 0x02, 0x20, 0x2a, 0xfa, 0x0b, 0xab, 0xfc, 0x3f
        /*0020*/ 	.byte	0xf9, 0x2c, 0x92, 0x7c, 0xa7, 0x6c, 0x09, 0x40, 0xc9, 0x79, 0x44, 0x3c, 0x64, 0x26, 0x13, 0x40
        /*0030*/ 	.byte	0xca, 0x01, 0xcf, 0x3a, 0x27, 0x51, 0x1a, 0x40, 0x30, 0xcc, 0x2d, 0xf3, 0xe1, 0x0c, 0x21, 0x40
        /*0040*/ 	.byte	0x0d, 0xb7, 0xfc, 0x82, 0x8e, 0x35, 0x25, 0x40
.L_8:


//--------------------- .text._Z7CudaRuniiPiPf    --------------------------
	.section	.text._Z7CudaRuniiPiPf,"ax",@progbits
	.align	128
        .global         _Z7CudaRuniiPiPf
        .type           _Z7CudaRuniiPiPf,@function
        .size           _Z7CudaRuniiPiPf,(.L_x_7 - _Z7CudaRuniiPiPf)
        .other          _Z7CudaRuniiPiPf,@"STO_CUDA_ENTRY STV_DEFAULT"
_Z7CudaRuniiPiPf:
.text._Z7CudaRuniiPiPf:
[----:B------:R-:W-:Y:S01]  /*0000*/  LDC R1, c[0x0][0x37c] ;  /* 0x0000df00ff017b82 */ /* 0x000fe20000000800 */
[----:B------:R-:W0:Y:S01]  /*0010*/  LDCU.64 UR20, c[0x0][0x358] ;  /* 0x00006b00ff1477ac */ /* 0x000e220008000a00 */
[----:B------:R-:W-:Y:S01]  /*0020*/  NOP ;  /* 0x0000000000007918 */ /* 0x000fe20000000000 */
[----:B------:R-:W-:Y:S01]  /*0030*/  CS2R R2, SR_CLOCKLO ;  /* 0x0000000000027805 */ /* 0x000fe20000015000 */
[----:B------:R-:W1:Y:S02]  /*0040*/  LDCU.64 UR6, c[0x0][0x380] ;  /* 0x00007000ff0677ac */ /* 0x000e640008000a00 */
[----:B-1----:R-:W-:-:S04]  /*0050*/  UISETP.LT.AND UP0, UPT, UR6, UR7, UPT ;  /* 0x000000070600728c */ /* 0x002fc8000bf01270 */
[----:B------:R-:W-:-:S04]  /*0060*/  USEL UR4, UR6, UR7, UP0 ;  /* 0x0000000706047287 */ /* 0x000fc80008000000 */
[----:B------:R-:W-:-:S09]  /*0070*/  UISETP.GE.AND UP0, UPT, UR4, 0x1, UPT ;  /* 0x000000010400788c */ /* 0x000fd2000bf06270 */
[----:B0-----:R-:W-:Y:S05]  /*0080*/  BRA.U !UP0, `(.L_x_0) ;  /* 0x0000000908f87547 */ /* 0x001fea000b800000 */
[----:B------:R-:W0:Y:S01]  /*0090*/  LDCU.64 UR8, c[0x0][0x388] ;  /* 0x00007100ff0877ac */ /* 0x000e220008000a00 */
[----:B------:R-:W-:Y:S02]  /*00a0*/  ULOP3.LUT UR27, UR7, 0x7ffffffc, URZ, 0xc0, !UPT ;  /* 0x7ffffffc071b7892 */ /* 0x000fe4000f8ec0ff */
[----:B------:R-:W-:Y:S02]  /*00b0*/  ULOP3.LUT UR6, UR7, 0x3, URZ, 0xc0, !UPT ;  /* 0x0000000307067892 */ /* 0x000fe4000f8ec0ff */
[----:B------:R-:W-:Y:S01]  /*00c0*/  UIADD3 UR7, UPT, UPT, -UR27, URZ, URZ ;  /* 0x000000ff1b077290 */ /* 0x000fe2000fffe1ff */
[----:B------:R-:W-:Y:S01]  /*00d0*/  UMOV UR10, 0xdcd8f87c ;  /* 0xdcd8f87c000a7882 */ /* 0x000fe20000000000 */
[----:B------:R-:W-:Y:S01]  /*00e0*/  UMOV UR11, 0xf8a42704 ;  /* 0xf8a42704000b7882 */ /* 0x000fe20000000000 */
[----:B------:R-:W-:Y:S01]  /*00f0*/  UMOV UR12, 0x423bb012 ;  /* 0x423bb012000c7882 */ /* 0x000fe20000000000 */
[----:B------:R-:W-:Y:S01]  /*0100*/  UMOV UR13, 0x5efdb30c ;  /* 0x5efdb30c000d7882 */ /* 0x000fe20000000000 */
[----:B------:R-:W-:Y:S01]  /*0110*/  UMOV UR14, 0x3198c20f ;  /* 0x3198c20f000e7882 */ /* 0x000fe20000000000 */
[----:B------:R-:W-:Y:S01]  /*0120*/  UMOV UR4, URZ ;  /* 0x000000ff00047c82 */ /* 0x000fe20008000000 */
[----:B0-----:R-:W-:-:S04]  /*0130*/  UIADD3 UR5, UP0, UPT, UR8, 0x8, URZ ;  /* 0x0000000808057890 */ /* 0x001fc8000ff1e0ff */
[----:B------:R-:W-:-:S03]  /*0140*/  UIADD3.X UR8, UPT, UPT, URZ, UR9, URZ, UP0, !UPT ;  /* 0x00000009ff087290 */ /* 0x000fc600087fe4ff */
[----:B------:R-:W-:-:S09]  /*0150*/  UMOV UR9, 0x57fa2510 ;  /* 0x57fa251000097882 */ /* 0x000fd20000000000 */
.L_x_5:
[----:B0-----:R-:W0:Y:S01]  /*0160*/  LDCU UR19, c[0x0][0x384] ;  /* 0x00007080ff1377ac */ /* 0x001e220008000800 */
[----:B------:R-:W-:Y:S01]  /*0170*/  HFMA2 R7, -RZ, RZ, 0, 0 ;  /* 0x00000000ff077431 */ /* 0x000fe200000001ff */
[----:B0-----:R-:W-:-:S09]  /*0180*/  UISETP.GE.U32.AND UP0, UPT, UR19, 0x4, UPT ;  /* 0x000000041300788c */ /* 0x001fd2000bf06070 */
[----:B-1----:R-:W-:Y:S05]  /*0190*/  BRA.U !UP0, `(.L_x_1) ;  /* 0x0000000508487547 */ /* 0x002fea000b800000 */
[----:B------:R-:W-:Y:S01]  /*01a0*/  MOV R0, UR5 ;  /* 0x0000000500007c02 */ /* 0x000fe20008000f00 */
[----:B------:R-:W-:Y:S01]  /*01b0*/  UIADD3 UR15, UPT, UPT, UR14, 0xb0f8a, URZ ;  /* 0x000b0f8a0e0f7890 */ /* 0x000fe2000fffe0ff */
[----:B------:R-:W-:Y:S02]  /*01c0*/  MOV R15, UR8 ;  /* 0x00000008000f7c02 */ /* 0x000fe40008000f00 */
[----:B------:R-:W-:-:S09]  /*01d0*/  UMOV UR14, UR7 ;  /* 0x00000007000e7c82 */ /* 0x000fd20008000000 */
.L_x_2:
[----:B------:R-:W-:Y:S01]  /*01e0*/  USHF.R.U32.HI UR16, URZ, 0x2, UR13 ;  /* 0x00000002ff107899 */ /* 0x000fe2000801160d */
[----:B0-----:R-:W-:Y:S01]  /*01f0*/  MOV R9, 0x2f800000 ;  /* 0x2f80000000097802 */ /* 0x001fe20000000f00 */
[----:B------:R-:W-:Y:S02]  /*0200*/  USHF.R.U32.HI UR18, URZ, 0x2, UR12 ;  /* 0x00000002ff127899 */ /* 0x000fe4000801160c */
[----:B------:R-:W-:Y:S02]  /*0210*/  ULOP3.LUT UR16, UR16, UR13, URZ, 0x3c, !UPT ;  /* 0x0000000d10107292 */ /* 0x000fe4000f8e3cff */
[----:B------:R-:W-:Y:S02]  /*0220*/  USHF.L.U32 UR13, UR9, 0x4, URZ ;  /* 0x00000004090d7899 */ /* 0x000fe400080006ff */
[----:B------:R-:W-:Y:S02]  /*0230*/  USHF.L.U32 UR17, UR16, 0x1, URZ ;  /* 0x0000000110117899 */ /* 0x000fe400080006ff */
[----:B------:R-:W-:-:S02]  /*0240*/  ULOP3.LUT UR18, UR18, UR12, URZ, 0x3c, !UPT ;  /* 0x0000000c12127292 */ /* 0x000fc4000f8e3cff */
[----:B------:R-:W-:Y:S02]  /*0250*/  ULOP3.LUT UR13, UR9, UR13, UR17, 0x96, !UPT ;  /* 0x0000000d090d7292 */ /* 0x000fe4000f8e9611 */
[----:B------:R-:W-:Y:S02]  /*0260*/  UIADD3 UR14, UPT, UPT, UR14, 0x4, URZ ;  /* 0x000000040e0e7890 */ /* 0x000fe4000fffe0ff */
[----:B------:R-:W-:Y:S02]  /*0270*/  ULOP3.LUT UR22, UR13, UR16, URZ, 0x3c, !UPT ;  /* 0x000000100d167292 */ /* 0x000fe4000f8e3cff */
[----:B------:R-:W-:Y:S02]  /*0280*/  USHF.L.U32 UR13, UR18, 0x1, URZ ;  /* 0x00000001120d7899 */ /* 0x000fe400080006ff */
[----:B------:R-:W-:Y:S02]  /*0290*/  USHF.L.U32 UR12, UR22, 0x4, URZ ;  /* 0x00000004160c7899 */ /* 0x000fe400080006ff */
[----:B------:R-:W-:-:S02]  /*02a0*/  USHF.R.U32.HI UR16, URZ, 0x2, UR11 ;  /* 0x00000002ff107899 */ /* 0x000fc4000801160b */
[----:B------:R-:W-:Y:S02]  /*02b0*/  ULOP3.LUT UR12, UR22, UR12, UR13, 0x96, !UPT ;  /* 0x0000000c160c7292 */ /* 0x000fe4000f8e960d */
[----:B------:R-:W-:Y:S02]  /*02c0*/  ULOP3.LUT UR16, UR16, UR11, URZ, 0x3c, !UPT ;  /* 0x0000000b10107292 */ /* 0x000fe4000f8e3cff */
[----:B------:R-:W-:Y:S02]  /*02d0*/  ULOP3.LUT UR23, UR12, UR18, URZ, 0x3c, !UPT ;  /* 0x000000120c177292 */ /* 0x000fe4000f8e3cff */
[----:B------:R-:W-:Y:S02]  /*02e0*/  USHF.L.U32 UR12, UR16, 0x1, URZ ;  /* 0x00000001100c7899 */ /* 0x000fe400080006ff */
[----:B------:R-:W-:Y:S02]  /*02f0*/  USHF.L.U32 UR11, UR23, 0x4, URZ ;  /* 0x00000004170b7899 */ /* 0x000fe400080006ff */
[----:B------:R-:W-:-:S02]  /*0300*/  USHF.R.U32.HI UR13, URZ, 0x2, UR10 ;  /* 0x00000002ff0d7899 */ /* 0x000fc4000801160a */
[----:B------:R-:W-:Y:S02]  /*0310*/  ULOP3.LUT UR11, UR23, UR11, UR12, 0x96, !UPT ;  /* 0x0000000b170b7292 */ /* 0x000fe4000f8e960c */
[----:B------:R-:W-:Y:S02]  /*0320*/  ULOP3.LUT UR13, UR13, UR10, URZ, 0x3c, !UPT ;  /* 0x0000000a0d0d7292 */ /* 0x000fe4000f8e3cff */
[----:B------:R-:W-:Y:S02]  /*0330*/  ULOP3.LUT UR24, UR11, UR16, URZ, 0x3c, !UPT ;  /* 0x000000100b187292 */ /* 0x000fe4000f8e3cff */
[----:B------:R-:W-:Y:S02]  /*0340*/  UIADD3 UR17, UPT, UPT, UR15, -0x587c5, UR22 ;  /* 0xfffa783b0f117890 */ /* 0x000fe4000fffe016 */
[----:B------:R-:W-:Y:S02]  /*0350*/  USHF.L.U32 UR11, UR13, 0x1, URZ ;  /* 0x000000010d0b7899 */ /* 0x000fe400080006ff */
[----:B------:R-:W-:-:S02]  /*0360*/  USHF.L.U32 UR10, UR24, 0x4, URZ ;  /* 0x00000004180a7899 */ /* 0x000fc400080006ff */
[----:B------:R-:W-:Y:S01]  /*0370*/  I2FP.F32.U32 R4, UR17 ;  /* 0x0000001100047c45 */ /* 0x000fe20008201000 */
[----:B------:R-:W-:Y:S01]  /*0380*/  UMOV UR17, UR9 ;  /* 0x0000000900117c82 */ /* 0x000fe20008000000 */
[----:B------:R-:W-:Y:S02]  /*0390*/  ULOP3.LUT UR10, UR24, UR10, UR11, 0x96, !UPT ;  /* 0x0000000a180a7292 */ /* 0x000fe4000f8e960b */
[----:B------:R-:W-:Y:S01]  /*03a0*/  UIADD3 UR12, UPT, UPT, UR23, UR15, URZ ;  /* 0x0000000f170c7290 */ /* 0x000fe2000fffe0ff */
[----:B------:R-:W-:Y:S01]  /*03b0*/  FFMA R4, R4, R9, 1.1641532182693481445e-10 ;  /* 0x2f00000004047423 */ /* 0x000fe20000000009 */
[----:B------:R-:W-:Y:S02]  /*03c0*/  ULOP3.LUT UR9, UR10, UR13, URZ, 0x3c, !UPT ;  /* 0x0000000d0a097292 */ /* 0x000fe4000f8e3cff */
[----:B------:R-:W-:Y:S01]  /*03d0*/  UIADD3 UR11, UPT, UPT, UR15, 0x587c5, UR24 ;  /* 0x000587c50f0b7890 */ /* 0x000fe2000fffe018 */
[----:B------:R-:W-:Y:S01]  /*03e0*/  FMUL R4, R4, 51 ;  /* 0x424c000004047820 */ /* 0x000fe20000400000 */
[----:B------:R-:W-:Y:S01]  /*03f0*/  UIADD3 UR10, UPT, UPT, UR15, 0xb0f8a, UR9 ;  /* 0x000b0f8a0f0a7890 */ /* 0x000fe2000fffe009 */
[----:B------:R-:W-:Y:S01]  /*0400*/  I2FP.F32.U32 R5, UR12 ;  /* 0x0000000c00057c45 */ /* 0x000fe20008201000 */
[----:B------:R-:W-:-:S02]  /*0410*/  UISETP.NE.AND UP0, UPT, UR14, URZ, UPT ;  /* 0x000000ff0e00728c */ /* 0x000fc4000bf05270 */
[----:B------:R-:W-:Y:S01]  /*0420*/  I2FP.F32.U32 R6, UR11 ;  /* 0x0000000b00067c45 */ /* 0x000fe20008201000 */
[----:B------:R-:W0:Y:S01]  /*0430*/  FRND.CEIL R4, R4 ;  /* 0x0000000400047307 */ /* 0x000e220000209000 */
[----:B------:R-:W-:Y:S01]  /*0440*/  I2FP.F32.U32 R7, UR10 ;  /* 0x0000000a00077c45 */ /* 0x000fe20008201000 */
[-C--:B------:R-:W-:Y:S01]  /*0450*/  FFMA R5, R5, R9.reuse, 1.1641532182693481445e-10 ;  /* 0x2f00000005057423 */ /* 0x080fe20000000009 */
[----:B------:R-:W-:Y:S01]  /*0460*/  UIADD3 UR15, UPT, UPT, UR15, 0x161f14, URZ ;  /* 0x00161f140f0f7890 */ /* 0x000fe2000fffe0ff */
[-C--:B------:R-:W-:Y:S01]  /*0470*/  FFMA R6, R6, R9.reuse, 1.1641532182693481445e-10 ;  /* 0x2f00000006067423 */ /* 0x080fe20000000009 */
[----:B------:R-:W-:Y:S01]  /*0480*/  UMOV UR13, UR17 ;  /* 0x00000011000d7c82 */ /* 0x000fe20008000000 */
[----:B------:R-:W-:Y:S01]  /*0490*/  FFMA R7, R7, R9, 1.1641532182693481445e-10 ;  /* 0x2f00000007077423 */ /* 0x000fe20000000009 */
[----:B------:R-:W-:Y:S01]  /*04a0*/  FMUL R5, R5, 51 ;  /* 0x424c000005057820 */ /* 0x000fe20000400000 */
[----:B------:R-:W-:Y:S01]  /*04b0*/  FMUL R8, R6, 51 ;  /* 0x424c000006087820 */ /* 0x000fe20000400000 */
[----:B------:R-:W-:Y:S01]  /*04c0*/  UMOV UR12, UR22 ;  /* 0x00000016000c7c82 */ /* 0x000fe20008000000 */
[----:B------:R-:W-:Y:S01]  /*04d0*/  FMUL R10, R7, 51 ;  /* 0x424c0000070a7820 */ /* 0x000fe20000400000 */
[----:B------:R-:W-:Y:S01]  /*04e0*/  UMOV UR11, UR23 ;  /* 0x00000017000b7c82 */ /* 0x000fe20008000000 */
[----:B------:R-:W-:Y:S01]  /*04f0*/  UMOV UR10, UR24 ;  /* 0x00000018000a7c82 */ /* 0x000fe20008000000 */
[----:B------:R-:W1:Y:S01]  /*0500*/  FRND.CEIL R5, R5 ;  /* 0x0000000500057307 */ /* 0x000e620000209000 */
[----:B0-----:R-:W-:-:S07]  /*0510*/  FADD R4, R4, -1 ;  /* 0xbf80000004047421 */ /* 0x001fce0000000000 */
[----:B------:R-:W0:Y:S01]  /*0520*/  FRND.CEIL R8, R8 ;  /* 0x0000000800087307 */ /* 0x000e220000209000 */
[----:B-1----:R-:W-:-:S07]  /*0530*/  FADD R6, R5, -1 ;  /* 0xbf80000005067421 */ /* 0x002fce0000000000 */
[----:B------:R-:W1:Y:S01]  /*0540*/  FRND.CEIL R10, R10 ;  /* 0x0000000a000a7307 */ /* 0x000e620000209000 */
[----:B0-----:R-:W-:-:S07]  /*0550*/  FADD R5, R8, -1 ;  /* 0xbf80000008057421 */ /* 0x001fce0000000000 */
[----:B------:R0:W2:Y:S01]  /*0560*/  F2I.TRUNC.NTZ R7, R4 ;  /* 0x0000000400077305 */ /* 0x0000a2000020f100 */
[----:B-1----:R-:W-:-:S07]  /*0570*/  FADD R12, R10, -1 ;  /* 0xbf8000000a0c7421 */ /* 0x002fce0000000000 */
[----:B------:R-:W1:Y:S01]  /*0580*/  F2I.TRUNC.NTZ R9, R6 ;  /* 0x0000000600097305 */ /* 0x000e62000020f100 */
[----:B0-----:R-:W-:-:S04]  /*0590*/  MOV R4, R0 ;  /* 0x0000000000047202 */ /* 0x001fc80000000f00 */
[----:B------:R-:W-:-:S03]  /*05a0*/  IADD3 R0, P0, PT, R4, 0x10, RZ ;  /* 0x0000001004007810 */ /* 0x000fc60007f1e0ff */
[----:B------:R0:W3:Y:S08]  /*05b0*/  F2I.TRUNC.NTZ R11, R5 ;  /* 0x00000005000b7305 */ /* 0x0000f0000020f100 */
[----:B------:R-:W4:Y:S01]  /*05c0*/  F2I.TRUNC.NTZ R13, R12 ;  /* 0x0000000c000d7305 */ /* 0x000f22000020f100 */
[----:B0-----:R-:W-:-:S04]  /*05d0*/  MOV R5, R15 ;  /* 0x0000000f00057202 */ /* 0x001fc80000000f00 */
[----:B------:R-:W-:Y:S01]  /*05e0*/  IADD3.X R15, PT, PT, RZ, R5, RZ, P0, !PT ;  /* 0x00000005ff0f7210 */ /* 0x000fe200007fe4ff */
[----:B--2---:R0:W-:Y:S04]  /*05f0*/  STG.E desc[UR20][R4.64+-0x8], R7 ;  /* 0xfffff80704007986 */ /* 0x0041e8000c101914 */
[----:B-1----:R0:W-:Y:S04]  /*0600*/  STG.E desc[UR20][R4.64+-0x4], R9 ;  /* 0xfffffc0904007986 */ /* 0x0021e8000c101914 */
[----:B---3--:R0:W-:Y:S04]  /*0610*/  STG.E desc[UR20][R4.64], R11 ;  /* 0x0000000b04007986 */ /* 0x0081e8000c101914 */
[----:B----4-:R0:W-:Y:S01]  /*0620*/  STG.E desc[UR20][R4.64+0x4], R13 ;  /* 0x0000040d04007986 */ /* 0x0101e2000c101914 */
[----:B------:R-:W-:Y:S05]  /*0630*/  BRA.U UP0, `(.L_x_2) ;  /* 0xfffffff900e87547 */ /* 0x000fea000b83ffff */
[----:B------:R-:W-:Y:S01]  /*0640*/  UIADD3 UR14, UPT, UPT, UR15, -0xb0f8a, URZ ;  /* 0xfff4f0760f0e7890 */ /* 0x000fe2000fffe0ff */
[----:B0-----:R-:W-:Y:S01]  /*0650*/  MOV R7, UR27 ;  /* 0x0000001b00077c02 */ /* 0x001fe20008000f00 */
[----:B------:R-:W-:Y:S01]  /*0660*/  UIADD3 UR16, UPT, UPT, UR15, -0x10974f, URZ ;  /* 0xffef68b10f107890 */ /* 0x000fe2000fffe0ff */
[----:B------:R-:W-:Y:S02]  /*0670*/  UMOV UR12, UR22 ;  /* 0x00000016000c7c82 */ /* 0x000fe40008000000 */
[----:B------:R-:W-:Y:S01]  /*0680*/  UMOV UR15, UR17 ;  /* 0x00000011000f7c82 */ /* 0x000fe20008000000 */
[----:B------:R-:W-:Y:S01]  /*0690*/  UMOV UR11, UR23 ;  /* 0x00000017000b7c82 */ /* 0x000fe20008000000 */
[----:B------:R-:W-:Y:S01]  /*06a0*/  UMOV UR10, UR24 ;  /* 0x00000018000a7c82 */ /* 0x000fe20008000000 */
[----:B------:R-:W-:-:S06]  /*06b0*/  UMOV UR13, UR15 ;  /* 0x0000000f000d7c82 */ /* 0x000fcc0008000000 */
.L_x_1:
[----:B------:R-:W-:Y:S01]  /*06c0*/  UISETP.NE.AND UP0, UPT, UR6, URZ, UPT ;  /* 0x000000ff0600728c */ /* 0x000fe2000bf05270 */
[----:B------:R-:W-:Y:S01]  /*06d0*/  UMOV UR25, UR10 ;  /* 0x0000000a00197c82 */ /* 0x000fe20008000000 */
[----:B------:R-:W-:Y:S01]  /*06e0*/  UMOV UR26, UR11 ;  /* 0x0000000b001a7c82 */ /* 0x000fe20008000000 */
[----:B------:R-:W-:Y:S01]  /*06f0*/  UMOV UR17, UR12 ;  /* 0x0000000c00117c82 */ /* 0x000fe20008000000 */
[----:B------:R-:W-:Y:S01]  /*0700*/  UMOV UR18, UR13 ;  /* 0x0000000d00127c82 */ /* 0x000fe20008000000 */
[----:B------:R-:W-:Y:S01]  /*0710*/  UMOV UR13, UR22 ;  /* 0x00000016000d7c82 */ /* 0x000fe20008000000 */
[----:B------:R-:W-:Y:S01]  /*0720*/  UMOV UR12, UR23 ;  /* 0x00000017000c7c82 */ /* 0x000fe20008000000 */
[----:B------:R-:W-:Y:S01]  /*0730*/  UMOV UR11, UR24 ;  /* 0x00000018000b7c82 */ /* 0x000fe20008000000 */
[----:B------:R-:W-:Y:S01]  /*0740*/  UMOV UR10, UR9 ;  /* 0x00000009000a7c82 */ /* 0x000fe20008000000 */
[----:B------:R-:W-:Y:S05]  /*0750*/  BRA.U !UP0, `(.L_x_3) ;  /* 0x0000000508187547 */ /* 0x000fea000b800000 */
[----:B------:R-:W-:Y:S02]  /*0760*/  UISETP.NE.AND UP0, UPT, UR6, 0x1, UPT ;  /* 0x000000010600788c */ /* 0x000fe4000bf05270 */
[----:B------:R-:W-:Y:S01]  /*0770*/  ULOP3.LUT UP1, URZ, UR19, 0x1, URZ, 0xc0, !UPT ;  /* 0x0000000113ff7892 */ /* 0x000fe2000f82c0ff */
[----:B------:R-:W-:Y:S02]  /*0780*/  UMOV UR11, UR25 ;  /* 0x00000019000b7c82 */ /* 0x000fe40008000000 */
[----:B------:R-:W-:Y:S01]  /*0790*/  UMOV UR19, UR26 ;  /* 0x0000001a00137c82 */ /* 0x000fe20008000000 */
[----:B------:R-:W-:-:S03]  /*07a0*/  UMOV UR10, UR9 ;  /* 0x00000009000a7c82 */ /* 0x000fc60008000000 */
[----:B------:R-:W-:Y:S05]  /*07b0*/  BRA.U !UP0, `(.L_x_4) ;  /* 0x0000000108947547 */ /* 0x000fea000b800000 */
[----:B------:R-:W-:Y:S01]  /*07c0*/  USHF.R.U32.HI UR10, URZ, 0x2, UR18 ;  /* 0x00000002ff0a7899 */ /* 0x000fe20008011612 */
[----:B------:R-:W-:Y:S01]  /*07d0*/  HFMA2 R5, -RZ, RZ, 0.1171875, 0 ;  /* 0x2f800000ff057431 */ /* 0x000fe200000001ff */
[----:B------:R-:W-:Y:S02]  /*07e0*/  USHF.L.U32 UR11, UR9, 0x4, URZ ;  /* 0x00000004090b7899 */ /* 0x000fe400080006ff */
[----:B------:R-:W-:Y:S02]  /*07f0*/  ULOP3.LUT UR10, UR10, UR18, URZ, 0x3c, !UPT ;  /* 0x000000120a0a7292 */ /* 0x000fe4000f8e3cff */
[----:B------:R-:W-:Y:S02]  /*0800*/  USHF.R.U32.HI UR13, URZ, 0x2, UR17 ;  /* 0x00000002ff0d7899 */ /* 0x000fe40008011611 */
[----:B------:R-:W-:Y:S02]  /*0810*/  USHF.L.U32 UR12, UR10, 0x1, URZ ;  /* 0x000000010a0c7899 */ /* 0x000fe400080006ff */
[----:B------:R-:W-:-:S02]  /*0820*/  ULOP3.LUT UR13, UR13, UR17, URZ, 0x3c, !UPT ;  /* 0x000000110d0d7292 */ /* 0x000fc4000f8e3cff */
[----:B------:R-:W-:Y:S02]  /*0830*/  ULOP3.LUT UR11, UR9, UR11, UR12, 0x96, !UPT ;  /* 0x0000000b090b7292 */ /* 0x000fe4000f8e960c */
[----:B------:R-:W-:Y:S02]  /*0840*/  USHF.L.U32 UR12, UR13, 0x1, URZ ;  /* 0x000000010d0c7899 */ /* 0x000fe400080006ff */
[----:B------:R-:W-:Y:S02]  /*0850*/  ULOP3.LUT UR11, UR11, UR10, URZ, 0x3c, !UPT ;  /* 0x0000000a0b0b7292 */ /* 0x000fe4000f8e3cff */
[----:B------:R-:W-:Y:S02]  /*0860*/  UIADD3 UR16, UPT, UPT, UR14, 0x587c5, URZ ;  /* 0x000587c50e107890 */ /* 0x000fe4000fffe0ff */
[----:B------:R-:W-:Y:S02]  /*0870*/  USHF.L.U32 UR10, UR11, 0x4, URZ ;  /* 0x000000040b0a7899 */ /* 0x000fe400080006ff */
[----:B------:R-:W-:-:S02]  /*0880*/  UIADD3 UR14, UPT, UPT, UR14, 0xb0f8a, URZ ;  /* 0x000b0f8a0e0e7890 */ /* 0x000fc4000fffe0ff */
[----:B------:R-:W-:Y:S02]  /*0890*/  ULOP3.LUT UR10, UR11, UR10, UR12, 0x96, !UPT ;  /* 0x0000000a0b0a7292 */ /* 0x000fe4000f8e960c */
[----:B------:R-:W-:Y:S02]  /*08a0*/  UIADD3 UR15, UPT, UPT, UR11, UR16, URZ ;  /* 0x000000100b0f7290 */ /* 0x000fe4000fffe0ff */
[----:B------:R-:W-:Y:S01]  /*08b0*/  ULOP3.LUT UR10, UR10, UR13, URZ, 0x3c, !UPT ;  /* 0x0000000d0a0a7292 */ /* 0x000fe2000f8e3cff */
[----:B------:R-:W-:Y:S01]  /*08c0*/  UMOV UR19, UR9 ;  /* 0x0000000900137c82 */ /* 0x000fe20008000000 */
[----:B------:R-:W-:Y:S02]  /*08d0*/  UMOV UR18, UR26 ;  /* 0x0000001a00127c82 */ /* 0x000fe40008000000 */
[----:B------:R-:W-:Y:S01]  /*08e0*/  UIADD3 UR12, UPT, UPT, UR14, UR10, URZ ;  /* 0x0000000a0e0c7290 */ /* 0x000fe2000fffe0ff */
[----:B------:R-:W-:Y:S01]  /*08f0*/  I2FP.F32.U32 R0, UR15 ;  /* 0x0000000f00007c45 */ /* 0x000fe20008201000 */
[----:B------:R-:W-:-:S04]  /*0900*/  UMOV UR17, UR25 ;  /* 0x0000001900117c82 */ /* 0x000fc80008000000 */
[----:B------:R-:W-:Y:S01]  /*0910*/  I2FP.F32.U32 R4, UR12 ;  /* 0x0000000c00047c45 */ /* 0x000fe20008201000 */
[----:B------:R-:W-:-:S04]  /*0920*/  FFMA R0, R0, R5, 1.1641532182693481445e-10 ;  /* 0x2f00000000007423 */ /* 0x000fc80000000005 */
[----:B------:R-:W-:Y:S01]  /*0930*/  FFMA R4, R4, R5, 1.1641532182693481445e-10 ;  /* 0x2f00000004047423 */ /* 0x000fe20000000005 */
[----:B------:R-:W-:-:S03]  /*0940*/  FMUL R0, R0, 51 ;  /* 0x424c000000007820 */ /* 0x000fc60000400000 */
[----:B------:R-:W-:Y:S02]  /*0950*/  FMUL R8, R4, 51 ;  /* 0x424c000004087820 */ /* 0x000fe40000400000 */
[----:B------:R-:W0:Y:S01]  /*0960*/  LDC.64 R4, c[0x0][0x388] ;  /* 0x0000e200ff047b82 */ /* 0x000e220000000a00 */
[----:B------:R-:W1:Y:S08]  /*0970*/  FRND.CEIL R0, R0 ;  /* 0x0000000000007307 */ /* 0x000e700000209000 */
[----:B------:R-:W2:Y:S01]  /*0980*/  FRND.CEIL R8, R8 ;  /* 0x0000000800087307 */ /* 0x000ea20000209000 */
[----:B-1----:R-:W-:-:S07]  /*0990*/  FADD R6, R0, -1 ;  /* 0xbf80000000067421 */ /* 0x002fce0000000000 */
[----:B------:R-:W1:Y:S01]  /*09a0*/  F2I.TRUNC.NTZ R9, R6 ;  /* 0x0000000600097305 */ /* 0x000e62000020f100 */
[----:B--2---:R-:W-:Y:S01]  /*09b0*/  FADD R10, R8, -1 ;  /* 0xbf800000080a7421 */ /* 0x004fe20000000000 */
[C---:B0-----:R-:W-:Y:S01]  /*09c0*/  IMAD.WIDE.U32 R4, R7.reuse, 0x4, R4 ;  /* 0x0000000407047825 */ /* 0x041fe200078e0004 */
[----:B------:R-:W-:-:S05]  /*09d0*/  IADD3 R7, PT, PT, R7, 0x2, RZ ;  /* 0x0000000207077810 */ /* 0x000fca0007ffe0ff */
[----:B------:R-:W0:Y:S01]  /*09e0*/  F2I.TRUNC.NTZ R11, R10 ;  /* 0x0000000a000b7305 */ /* 0x000e22000020f100 */
[----:B-1----:R1:W-:Y:S04]  /*09f0*/  STG.E desc[UR20][R4.64], R9 ;  /* 0x0000000904007986 */ /* 0x0023e8000c101914 */
[----:B0-----:R1:W-:Y:S02]  /*0a00*/  STG.E desc[UR20][R4.64+0x4], R11 ;  /* 0x0000040b04007986 */ /* 0x0013e4000c101914 */
.L_x_4:
[----:B------:R-:W-:Y:S01]  /*0a10*/  UMOV UR15, UR26 ;  /* 0x0000001a000f7c82 */ /* 0x000fe20008000000 */
[----:B------:R-:W-:Y:S01]  /*0a20*/  UMOV UR13, UR25 ;  /* 0x00000019000d7c82 */ /* 0x000fe20008000000 */
[----:B------:R-:W-:Y:S01]  /*0a30*/  UMOV UR12, UR9 ;  /* 0x00000009000c7c82 */ /* 0x000fe20008000000 */
[----:B------:R-:W-:Y:S05]  /*0a40*/  BRA.U !UP1, `(.L_x_3) ;  /* 0x00000001095c7547 */ /* 0x000fea000b800000 */
[----:B------:R-:W-:Y:S01]  /*0a50*/  USHF.R.U32.HI UR9, URZ, 0x2, UR18 ;  /* 0x00000002ff097899 */ /* 0x000fe20008011612 */
[----:B-1----:R-:W-:Y:S01]  /*0a60*/  HFMA2 R5, -RZ, RZ, 0.1171875, 0 ;  /* 0x2f800000ff057431 */ /* 0x002fe200000001ff */
[----:B------:R-:W-:Y:S02]  /*0a70*/  USHF.L.U32 UR12, UR10, 0x4, URZ ;  /* 0x000000040a0c7899 */ /* 0x000fe400080006ff */
[----:B------:R-:W-:Y:S01]  /*0a80*/  ULOP3.LUT UR9, UR9, UR18, URZ, 0x3c, !UPT ;  /* 0x0000001209097292 */ /* 0x000fe2000f8e3cff */
[----:B------:R-:W-:Y:S01]  /*0a90*/  UMOV UR16, UR14 ;  /* 0x0000000e00107c82 */ /* 0x000fe20008000000 */
[----:B------:R-:W-:Y:S02]  /*0aa0*/  UMOV UR15, UR17 ;  /* 0x00000011000f7c82 */ /* 0x000fe40008000000 */
[----:B------:R-:W-:-:S04]  /*0ab0*/  USHF.L.U32 UR13, UR9, 0x1, URZ ;  /* 0x00000001090d7899 */ /* 0x000fc800080006ff */
[----:B------:R-:W-:-:S03]  /*0ac0*/  ULOP3.LUT UR12, UR10, UR12, UR13, 0x96, !UPT ;  /* 0x0000000c0a0c7292 */ /* 0x000fc6000f8e960d */
[----:B------:R-:W-:Y:S01]  /*0ad0*/  UMOV UR13, UR19 ;  /* 0x00000013000d7c82 */ /* 0x000fe20008000000 */
[----:B------:R-:W-:-:S04]  /*0ae0*/  ULOP3.LUT UR9, UR12, UR9, URZ, 0x3c, !UPT ;  /* 0x000000090c097292 */ /* 0x000fc8000f8e3cff */
[----:B------:R-:W-:-:S06]  /*0af0*/  UIADD3 UR12, UPT, UPT, UR14, 0x587c5, UR9 ;  /* 0x000587c50e0c7890 */ /* 0x000fcc000fffe009 */
[----:B------:R-:W-:Y:S01]  /*0b00*/  I2FP.F32.U32 R0, UR12 ;  /* 0x0000000c00007c45 */ /* 0x000fe20008201000 */
[----:B------:R-:W-:Y:S01]  /*0b10*/  UMOV UR12, UR11 ;  /* 0x0000000b000c7c82 */ /* 0x000fe20008000000 */
[----:B------:R-:W-:Y:S01]  /*0b20*/  UMOV UR11, UR10 ;  /* 0x0000000a000b7c82 */ /* 0x000fe20008000000 */
[----:B------:R-:W-:Y:S02]  /*0b30*/  UMOV UR10, UR9 ;  /* 0x00000009000a7c82 */ /* 0x000fe40008000000 */
[----:B------:R-:W-:Y:S02]  /*0b40*/  FFMA R0, R0, R5, 1.1641532182693481445e-10 ;  /* 0x2f00000000007423 */ /* 0x000fe40000000005 */
[----:B------:R-:W0:Y:S02]  /*0b50*/  LDC.64 R4, c[0x0][0x388] ;  /* 0x0000e200ff047b82 */ /* 0x000e240000000a00 */
[----:B------:R-:W-:-:S06]  /*0b60*/  FMUL R0, R0, 51 ;  /* 0x424c000000007820 */ /* 0x000fcc0000400000 */
[----:B------:R-:W1:Y:S02]  /*0b70*/  FRND.CEIL R0, R0 ;  /* 0x0000000000007307 */ /* 0x000e640000209000 */
[----:B-1----:R-:W-:Y:S01]  /*0b80*/  FADD R6, R0, -1 ;  /* 0xbf80000000067421 */ /* 0x002fe20000000000 */
[----:B0-----:R-:W-:-:S05]  /*0b90*/  IMAD.WIDE.U32 R4, R7, 0x4, R4 ;  /* 0x0000000407047825 */ /* 0x001fca00078e0004 */
[----:B------:R-:W0:Y:S02]  /*0ba0*/  F2I.TRUNC.NTZ R9, R6 ;  /* 0x0000000600097305 */ /* 0x000e24000020f100 */
[----:B0-----:R0:W-:Y:S02]  /*0bb0*/  STG.E desc[UR20][R4.64], R9 ;  /* 0x0000000904007986 */ /* 0x0011e4000c101914 */
.L_x_3:
[----:B------:R-:W2:Y:S01]  /*0bc0*/  LDCU UR18, c[0x0][0x380] ;  /* 0x00007000ff1277ac */ /* 0x000ea20008000800 */
[----:B------:R-:W-:Y:S02]  /*0bd0*/  UIADD3 UR4, UPT, UPT, UR4, 0x1, URZ ;  /* 0x0000000104047890 */ /* 0x000fe4000fffe0ff */
[----:B------:R-:W-:Y:S02]  /*0be0*/  USHF.R.U32.HI UR9, URZ, 0x2, UR15 ;  /* 0x00000002ff097899 */ /* 0x000fe4000801160f */
[----:B------:R-:W-:Y:S02]  /*0bf0*/  USHF.L.U32 UR17, UR10, 0x4, URZ ;  /* 0x000000040a117899 */ /* 0x000fe400080006ff */
[----:B------:R-:W-:-:S04]  /*0c00*/  ULOP3.LUT UR9, UR9, UR15, URZ, 0x3c, !UPT ;  /* 0x0000000f09097292 */ /* 0x000fc8000f8e3cff */
[----:B------:R-:W-:Y:S02]  /*0c10*/  USHF.L.U32 UR14, UR9, 0x1, URZ ;  /* 0x00000001090e7899 */ /* 0x000fe400080006ff */
[----:B--2---:R-:W-:Y:S02]  /*0c20*/  UISETP.NE.AND UP0, UPT, UR4, UR18, UPT ;  /* 0x000000120400728c */ /* 0x004fe4000bf05270 */
[----:B------:R-:W-:Y:S02]  /*0c30*/  ULOP3.LUT UR17, UR10, UR17, UR14, 0x96, !UPT ;  /* 0x000000110a117292 */ /* 0x000fe4000f8e960e */
[----:B------:R-:W-:Y:S02]  /*0c40*/  UIADD3 UR14, UPT, UPT, UR16, 0xb0f8a, URZ ;  /* 0x000b0f8a100e7890 */ /* 0x000fe4000fffe0ff */
[----:B------:R-:W-:-:S03]  /*0c50*/  ULOP3.LUT UR9, UR17, UR9, URZ, 0x3c, !UPT ;  /* 0x0000000911097292 */ /* 0x000fc6000f8e3cff */
[----:B------:R-:W-:Y:S09]  /*0c60*/  BRA.U UP0, `(.L_x_5) ;  /* 0xfffffff5003c7547 */ /* 0x000ff2000b83ffff */
.L_x_0:
[----:B------:R-:W-:-:S06]  /*0c70*/  CS2R R6, SR_CLOCKLO ;  /* 0x0000000000067805 */ /* 0x000fcc0000015000 */
[----:B------:R-:W-:Y:S01]  /*0c80*/  IADD3 R2, P0, PT, -R2, R6, RZ ;  /* 0x0000000602027210 */ /* 0x000fe20007f1e1ff */
[----:B01----:R-:W0:Y:S03]  /*0c90*/  LDC.64 R4, c[0x0][0x390] ;  /* 0x0000e400ff047b82 */ /* 0x003e260000000a00 */
[----:B------:R-:W-:-:S06]  /*0ca0*/  IADD3.X R3, PT, PT, ~R3, R7, RZ, P0, !PT ;  /* 0x0000000703037210 */ /* 0x000fcc00007fe5ff */
[----:B------:R-:W0:Y:S02]  /*0cb0*/  I2F.S64 R3, R2 ;  /* 0x0000000200037312 */ /* 0x000e240000301400 */
[----:B0-----:R-:W-:Y:S01]  /*0cc0*/  STG.E desc[UR20][R4.64], R3 ;  /* 0x0000000304007986 */ /* 0x001fe2000c101914 */
[----:B------:R-:W-:Y:S05]  /*0cd0*/  EXIT ;  /* 0x000000000000794d */ /* 0x000fea0003800000 */
.L_x_6:
[----:B------:R-:W-:-:S00]  /*0ce0*/  BRA `(.L_x_6) ;  /* 0xfffffffc00fc7947 */ /* 0x000fc0000383ffff */
[----:B------:R-:W-:-:S00]  /*0cf0*/  NOP ;  /* 0x0000000000007918 */ /* 0x000fc00000000000 */
        /* <DEDUP_REMOVED lines=8> */
.L_x_7:


//--------------------- .nv.global.init           --------------------------
	.section	.nv.global.init,"aw",@progbits
	.align	4
.nv.global.init:
	.type		mrg32k3aM1SubSeq,@object
	.size		mrg32k3aM1SubSeq,(mrg32k3aM2SubSeq - mrg32k3aM1SubSeq)
mrg32k3aM1SubSeq:
        /*0000*/ 	.byte	0x0b, 0xcc, 0xee, 0x04, 0x73, 0x29, 0x8b, 0x6f, 0xf6, 0x53, 0x03, 0xf6, 0x23, 0xf6, 0xea, 0xda
        /* <DEDUP_REMOVED lines=125> */
	.type		mrg32k3aM2SubSeq,@object
	.size		mrg32k3aM2SubSeq,(mrg32k3aM1 - mrg32k3aM2SubSeq)
mrg32k3aM2SubSeq:
        /* <DEDUP_REMOVED lines=126> */
	.type		mrg32k3aM1,@object
	.size		mrg32k3aM1,(mrg32k3aM1Seq - mrg32k3aM1)
mrg32k3aM1:
        /* <DEDUP_REMOVED lines=144> */
	.type		mrg32k3aM1Seq,@object
	.size		mrg32k3aM1Seq,(mrg32k3aM2 - mrg32k3aM1Seq)
mrg32k3aM1Seq:
        /* <DEDUP_REMOVED lines=144> */
	.type		mrg32k3aM2,@object
	.size		mrg32k3aM2,(mrg32k3aM2Seq - mrg32k3aM2)
mrg32k3aM2:
        /* <DEDUP_REMOVED lines=144> */
	.type		mrg32k3aM2Seq,@object
	.size		mrg32k3aM2Seq,(precalc_xorwow_matrix - mrg32k3aM2Seq)
mrg32k3aM2Seq:
        /* <DEDUP_REMOVED lines=144> */
	.type		precalc_xorwow_matrix,@object
	.size		precalc_xorwow_matrix,(precalc_xorwow_offset_matrix - precalc_xorwow_matrix)
precalc_xorwow_matrix:
        /* <DEDUP_REMOVED lines=6400> */
	.type		precalc_xorwow_offset_matrix,@object
	.size		precalc_xorwow_offset_matrix,(.L_1 - precalc_xorwow_offset_matrix)
precalc_xorwow_offset_matrix:
        /* <DEDUP_REMOVED lines=6400> */
.L_1:


//--------------------- .nv.shared.reserved.0     --------------------------
	.section	.nv.shared.reserved.0,"aw",@nobits
	.weak		__nv_reservedSMEM_offset_0_alias
	.size		__nv_reservedSMEM_offset_0_alias, 0, 64
	.other		__nv_reservedSMEM_offset_0_alias,@"STO_CUDA_RESERVED_SHARED STV_DEFAULT"
__nv_reservedSMEM_offset_0_alias:
	.zero		0
	.zero		64


//--------------------- .nv.constant0._Z7CudaRuniiPiPf --------------------------
	.section	.nv.constant0._Z7CudaRuniiPiPf,"a",@progbits
	.sectionflags	@""
	.align	4
.nv.constant0._Z7CudaRuniiPiPf:
	.zero		920


//--------------------- SYMBOLS --------------------------

	.type		.nv.reservedSmem.offset0,@object
	.size		.nv.reservedSmem.offset0,0x4
